	.headerflags	@"EF_CUDA_TEXMODE_UNIFIED EF_CUDA_64BIT_ADDRESS EF_CUDA_ACCELERATORS EF_CUDA_SM90 EF_CUDA_VIRTUAL_SM(EF_CUDA_SM90)"
	.elftype	@"ET_EXEC"


//--------------------- .nv.info                  --------------------------
	.section	.nv.info,"",@"SHT_CUDA_INFO"
	.align	4


	//----- nvinfo : EIATTR_REGCOUNT
	.align		4
        /*0000*/ 	.byte	0x04, 0x2f
        /*0002*/ 	.short	(.L_3 - .L_2)
	.align		4
.L_2:
        /*0004*/ 	.word	index@(triton_per_fused_div_linalg_vector_norm_0)
        /*0008*/ 	.word	0x0000000e


	//----- nvinfo : EIATTR_MIN_STACK_SIZE
	.align		4
.L_3:
        /*000c*/ 	.byte	0x04, 0x12
        /*000e*/ 	.short	(.L_5 - .L_4)
	.align		4
.L_4:
        /*0010*/ 	.word	index@(triton_per_fused_div_linalg_vector_norm_0)
        /*0014*/ 	.word	0x00000000


	//----- nvinfo : EIATTR_FRAME_SIZE
	.align		4
.L_5:
        /*0018*/ 	.byte	0x04, 0x11
        /*001a*/ 	.short	(.L_7 - .L_6)
	.align		4
.L_6:
        /*001c*/ 	.word	index@(triton_per_fused_div_linalg_vector_norm_0)
        /*0020*/ 	.word	0x00000000


	//----- nvinfo : EIATTR_MIN_STACK_SIZE
	.align		4
.L_7:
        /*0024*/ 	.byte	0x04, 0x12
        /*0026*/ 	.short	(.L_9 - .L_8)
	.align		4
.L_8:
        /*0028*/ 	.word	index@(triton_per_fused_div_linalg_vector_norm_0)
        /*002c*/ 	.word	0x00000000
.L_9:


//--------------------- .nv.info.triton_per_fused_div_linalg_vector_norm_0 --------------------------
	.section	.nv.info.triton_per_fused_div_linalg_vector_norm_0,"",@"SHT_CUDA_INFO"
	.sectionflags	@""
	.align	4


	//----- nvinfo : EIATTR_CUDA_API_VERSION
	.align		4
        /*0000*/ 	.byte	0x04, 0x37
        /*0002*/ 	.short	(.L_11 - .L_10)
.L_10:
        /*0004*/ 	.word	0x0000007c


	//----- nvinfo : EIATTR_KPARAM_INFO
	.align		4
.L_11:
        /*0008*/ 	.byte	0x04, 0x17
        /*000a*/ 	.short	(.L_13 - .L_12)
.L_12:
        /*000c*/ 	.word	0x00000000
        /*0010*/ 	.short	0x0002
        /*0012*/ 	.short	0x000c
        /*0014*/ 	.byte	0x00, 0xf0, 0x11, 0x00


	//----- nvinfo : EIATTR_KPARAM_INFO
	.align		4
.L_13:
        /*0018*/ 	.byte	0x04, 0x17
        /*001a*/ 	.short	(.L_15 - .L_14)
.L_14:
        /*001c*/ 	.word	0x00000000
        /*0020*/ 	.short	0x0001
        /*0022*/ 	.short	0x0008
        /*0024*/ 	.byte	0x00, 0xf0, 0x11, 0x00


	//----- nvinfo : EIATTR_KPARAM_INFO
	.align		4
.L_15:
        /*0028*/ 	.byte	0x04, 0x17
        /*002a*/ 	.short	(.L_17 - .L_16)
.L_16:
        /*002c*/ 	.word	0x00000000
        /*0030*/ 	.short	0x0000
        /*0032*/ 	.short	0x0000
        /*0034*/ 	.byte	0x00, 0xf4, 0x21, 0x00


	//----- nvinfo : EIATTR_SPARSE_MMA_MASK
	.align		4
.L_17:
        /*0038*/ 	.byte	0x03, 0x50
        /*003a*/ 	.short	0x0000


	//----- nvinfo : EIATTR_MAXREG_COUNT
	.align		4
        /*003c*/ 	.byte	0x03, 0x1b
        /*003e*/ 	.short	0x00ff


	//----- nvinfo : EIATTR_COOP_GROUP_MASK_REGIDS
	.align		4
        /*0040*/ 	.byte	0x04, 0x29
        /*0042*/ 	.short	(.L_19 - .L_18)


	//   ....[0]....
.L_18:
        /*0044*/ 	.word	0xffffffff


	//   ....[1]....
        /*0048*/ 	.word	0xffffffff


	//   ....[2]....
        /*004c*/ 	.word	0xffffffff


	//   ....[3]....
        /*0050*/ 	.word	0xffffffff


	//----- nvinfo : EIATTR_COOP_GROUP_INSTR_OFFSETS
	.align		4
.L_19:
        /*0054*/ 	.byte	0x04, 0x28
        /*0056*/ 	.short	(.L_21 - .L_20)


	//   ....[0]....
.L_20:
        /*0058*/ 	.word	0x000001a0


	//   ....[1]....
        /*005c*/ 	.word	0x000001c0


	//   ....[2]....
        /*0060*/ 	.word	0x000001e0


	//   ....[3]....
        /*0064*/ 	.word	0x00000200


	//----- nvinfo : EIATTR_EXIT_INSTR_OFFSETS
	.align		4
.L_21:
        /*0068*/ 	.byte	0x04, 0x1c
        /*006a*/ 	.short	(.L_23 - .L_22)


	//   ....[0]....
.L_22:
        /*006c*/ 	.word	0x00000300


	//   ....[1]....
        /*0070*/ 	.word	0x00000320


	//----- nvinfo : EIATTR_REQNTID
	.align		4
.L_23:
        /*0074*/ 	.byte	0x04, 0x10
        /*0076*/ 	.short	(.L_25 - .L_24)
.L_24:
        /*0078*/ 	.word	0x00000040
        /*007c*/ 	.word	0x00000001
        /*0080*/ 	.word	0x00000001


	//----- nvinfo : EIATTR_CBANK_PARAM_SIZE
	.align		4
.L_25:
        /*0084*/ 	.byte	0x03, 0x19
        /*0086*/ 	.short	0x0010


	//----- nvinfo : EIATTR_PARAM_CBANK
	.align		4
        /*0088*/ 	.byte	0x04, 0x0a
        /*008a*/ 	.short	(.L_27 - .L_26)
	.align		4
.L_26:
        /*008c*/ 	.word	index@(.nv.constant0.triton_per_fused_div_linalg_vector_norm_0)
        /*0090*/ 	.short	0x0210
        /*0092*/ 	.short	0x0010


	//----- nvinfo : EIATTR_SW_WAR
	.align		4
.L_27:
        /*0094*/ 	.byte	0x04, 0x36
        /*0096*/ 	.short	(.L_29 - .L_28)
.L_28:
        /*0098*/ 	.word	0x00000008
.L_29:


//--------------------- .nv.callgraph             --------------------------
	.section	.nv.callgraph,"",@"SHT_CUDA_CALLGRAPH"
	.align	4
	.sectionentsize	8
	.align		4
        /*0000*/ 	.word	0x00000000
	.align		4
        /*0004*/ 	.word	0xffffffff
	.align		4
        /*0008*/ 	.word	0x00000000
	.align		4
        /*000c*/ 	.word	0xfffffffe
	.align		4
        /*0010*/ 	.word	0x00000000
	.align		4
        /*0014*/ 	.word	0xfffffffd
	.align		4
        /*0018*/ 	.word	0x00000000
	.align		4
        /*001c*/ 	.word	0xfffffffc


//--------------------- .nv.constant4             --------------------------
	.section	.nv.constant4,"a",@progbits
	.align	8
	.align		8
.nv.constant4:
        /*0000*/ 	.dword	_$_str
	.align		8
        /*0008*/ 	.dword	_$_str_$_2


//--------------------- .text.triton_per_fused_div_linalg_vector_norm_0 --------------------------
	.section	.text.triton_per_fused_div_linalg_vector_norm_0,"ax",@progbits
	.align	128
        .global         triton_per_fused_div_linalg_vector_norm_0
        .type           triton_per_fused_div_linalg_vector_norm_0,@function
        .size           triton_per_fused_div_linalg_vector_norm_0,(.L_x_2 - triton_per_fused_div_linalg_vector_norm_0)
        .other          triton_per_fused_div_linalg_vector_norm_0,@"STO_CUDA_ENTRY STV_DEFAULT"
triton_per_fused_div_linalg_vector_norm_0:
.text.triton_per_fused_div_linalg_vector_norm_0:
[----:B------:R-:W0:Y:S02]  /*0000*/  LDC R1, c[0x0][0x28] ;  /* 0x00000a00ff017b82 */ /* 0x000e240000000800 */
[----:B------:R-:W1:Y:S01]  /*0010*/  S2R R9, SR_CTAID.X ;  /* 0x0000000000097919 */ /* 0x000e620000002500 */
[----:B------:R-:W2:Y:S01]  /*0020*/  LDC.64 R2, c[0x0][0x210] ;  /* 0x00008400ff027b82 */ /* 0x000ea20000000a00 */
[----:B------:R-:W-:Y:S01]  /*0030*/  ULDC.64 UR4, c[0x0][0x208] ;  /* 0x0000820000047ab9 */ /* 0x000fe20000000a00 */
[----:B------:R-:W3:Y:S01]  /*0040*/  S2R R11, SR_TID.X ;  /* 0x00000000000b7919 */ /* 0x000ee20000002100 */
[----:B-1----:R-:W-:Y:S02]  /*0050*/  ISETP.GE.AND P1, PT, R9, 0x4, PT ;  /* 0x000000040900780c */ /* 0x002fe40003f26270 */
[----:B---3--:R-:W-:-:S04]  /*0060*/  LOP3.LUT R0, R11, 0xf, RZ, 0xc0, !PT ;  /* 0x0000000f0b007812 */ /* 0x008fc800078ec0ff */
[----:B------:R-:W-:Y:S01]  /*0070*/  LEA R5, R9, R0, 0x4 ;  /* 0x0000000009057211 */ /* 0x000fe200078e20ff */
[----:B------:R-:W-:-:S04]  /*0080*/  HFMA2.MMA R0, -RZ, RZ, 0, 0 ;  /* 0x00000000ff007435 */ /* 0x000fc800000001ff */
[----:B--2---:R-:W-:Y:S02]  /*0090*/  IMAD.WIDE R2, R5, 0x4, R2 ;  /* 0x0000000405027825 */ /* 0x004fe400078e0202 */
[----:B------:R-:W-:Y:S05]  /*00a0*/  @P1 BRA `(.L_x_0) ;  /* 0x0000000000041947 */ /* 0x000fea0003800000 */
[----:B------:R1:W5:Y:S02]  /*00b0*/  LDG.E R0, desc[UR4][R2.64] ;  /* 0x0000000402007981 */ /* 0x000364000c1e1900 */
.L_x_0:
[----:B-----5:R-:W-:Y:S01]  /*00c0*/  SEL R0, R0, RZ, !P1 ;  /* 0x000000ff00007207 */ /* 0x020fe20004800000 */
[----:B------:R-:W-:-:S04]  /*00d0*/  IMAD.MOV.U32 R4, RZ, RZ, RZ ;  /* 0x000000ffff047224 */ /* 0x000fc800078e00ff */
[----:B------:R-:W-:-:S04]  /*00e0*/  FMUL R0, R0, 0.0625 ;  /* 0x3d80000000007820 */ /* 0x000fc80000400000 */
[C---:B------:R-:W-:Y:S01]  /*00f0*/  FADD R5, |R0|.reuse, 9.9999999392252902908e-09 ;  /* 0x322bcc7700057421 */ /* 0x040fe20000000200 */
[C---:B------:R-:W-:Y:S02]  /*0100*/  FSETP.GT.AND P0, PT, R0.reuse, RZ, PT ;  /* 0x000000ff0000720b */ /* 0x040fe40003f04000 */
[----:B------:R-:W-:Y:S02]  /*0110*/  FSETP.GEU.AND P2, PT, R0, RZ, PT ;  /* 0x000000ff0000720b */ /* 0x000fe40003f4e000 */
[----:B------:R-:W-:Y:S01]  /*0120*/  SEL R0, RZ, 0x1, !P0 ;  /* 0x00000001ff007807 */ /* 0x000fe20004000000 */
[----:B------:R-:W-:Y:S08]  /*0130*/  MUFU.SQRT R5, R5 ;  /* 0x0000000500057308 */ /* 0x000ff00000002000 */
[----:B------:R-:W-:-:S02]  /*0140*/  @!P0 IADD3 R4, RZ, -0x1, RZ ;  /* 0xffffffffff048810 */ /* 0x000fc40007ffe0ff */
[----:B------:R-:W-:-:S06]  /*0150*/  @P2 IMAD.MOV R4, RZ, RZ, R0 ;  /* 0x000000ffff042224 */ /* 0x000fcc00078e0200 */
[----:B------:R-:W2:Y:S02]  /*0160*/  I2F.S16 R4, R4 ;  /* 0x0000000400047306 */ /* 0x000ea40000101400 */
[----:B--2---:R-:W-:-:S04]  /*0170*/  FMUL R0, R4, R5 ;  /* 0x0000000504007220 */ /* 0x004fc80000400000 */
[----:B------:R-:W-:-:S05]  /*0180*/  FMUL R6, R0, R0 ;  /* 0x0000000000067220 */ /* 0x000fca0000400000 */
[----:B------:R-:W-:-:S05]  /*0190*/  FSEL R6, R6, RZ, !P1 ;  /* 0x000000ff06067208 */ /* 0x000fca0004800000 */
[----:B------:R-:W2:Y:S02]  /*01a0*/  SHFL.BFLY PT, R7, R6, 0x8, 0x1f ;  /* 0x0d001f0006077f89 */ /* 0x000ea400000e0000 */
[----:B--2---:R-:W-:-:S05]  /*01b0*/  FADD R7, R6, R7 ;  /* 0x0000000706077221 */ /* 0x004fca0000000000 */
[----:B------:R-:W2:Y:S02]  /*01c0*/  SHFL.BFLY PT, R8, R7, 0x4, 0x1f ;  /* 0x0c801f0007087f89 */ /* 0x000ea400000e0000 */
[----:B--2---:R-:W-:-:S05]  /*01d0*/  FADD R8, R7, R8 ;  /* 0x0000000807087221 */ /* 0x004fca0000000000 */
[----:B------:R-:W2:Y:S02]  /*01e0*/  SHFL.BFLY PT, R5, R8, 0x2, 0x1f ;  /* 0x0c401f0008057f89 */ /* 0x000ea400000e0000 */
[----:B--2---:R-:W-:-:S05]  /*01f0*/  FADD R5, R8, R5 ;  /* 0x0000000508057221 */ /* 0x004fca0000000000 */
[----:B------:R-:W2:Y:S02]  /*0200*/  SHFL.BFLY PT, R10, R5, 0x1, 0x1f ;  /* 0x0c201f00050a7f89 */ /* 0x000ea400000e0000 */
[----:B--2---:R-:W-:-:S04]  /*0210*/  FADD R10, R5, R10 ;  /* 0x0000000a050a7221 */ /* 0x004fc80000000000 */
[----:B------:R-:W2:Y:S02]  /*0220*/  MUFU.SQRT R4, R10 ;  /* 0x0000000a00047308 */ /* 0x000ea40000002000 */
[C---:B--2---:R-:W-:Y:S02]  /*0230*/  FSETP.GT.AND P0, PT, R4.reuse, 9.9999999600419720025e-13, PT ;  /* 0x2b8cbccc0400780b */ /* 0x044fe40003f04000 */
[----:B------:R-:W-:-:S11]  /*0240*/  FSETP.NAN.AND P1, PT, R4, R4, PT ;  /* 0x000000040400720b */ /* 0x000fd60003f28000 */
[----:B------:R-:W-:Y:S02]  /*0250*/  @!P0 FSEL R4, R4, 9.9999999600419720025e-13, P1 ;  /* 0x2b8cbccc04048808 */ /* 0x000fe40000800000 */
[----:B------:R-:W-:Y:S02]  /*0260*/  LOP3.LUT P0, RZ, R11, 0x30, RZ, 0xc0, !PT ;  /* 0x000000300bff7812 */ /* 0x000fe4000780c0ff */
[C---:B------:R-:W-:Y:S02]  /*0270*/  FSETP.GT.AND P2, PT, R4.reuse, 8.50705917302346158658e+37, PT ;  /* 0x7e8000000400780b */ /* 0x040fe40003f44000 */
[----:B------:R-:W-:Y:S02]  /*0280*/  FSETP.GEU.AND P1, PT, R4, 1.175494350822287508e-38, PT ;  /* 0x008000000400780b */ /* 0x000fe40003f2e000 */
[----:B------:R-:W-:-:S09]  /*0290*/  ISETP.LT.AND P0, PT, R9, 0x4, !P0 ;  /* 0x000000040900780c */ /* 0x000fd20004701270 */
[----:B------:R-:W-:Y:S01]  /*02a0*/  @P2 FMUL R4, R4, 0.25 ;  /* 0x3e80000004042820 */ /* 0x000fe20000400000 */
[----:B------:R-:W-:-:S03]  /*02b0*/  @P2 FMUL R0, R0, 0.25 ;  /* 0x3e80000000002820 */ /* 0x000fc60000400000 */
[----:B------:R-:W-:Y:S01]  /*02c0*/  @!P1 FMUL R4, R4, 16777216 ;  /* 0x4b80000004049820 */ /* 0x000fe20000400000 */
[----:B------:R-:W-:-:S03]  /*02d0*/  @!P1 FMUL R0, R0, 16777216 ;  /* 0x4b80000000009820 */ /* 0x000fc60000400000 */
[----:B------:R-:W2:Y:S02]  /*02e0*/  MUFU.RCP R7, R4 ;  /* 0x0000000400077308 */ /* 0x000ea40000001000 */
[----:B--2---:R-:W-:Y:S01]  /*02f0*/  FMUL R7, R7, R0 ;  /* 0x0000000007077220 */ /* 0x004fe20000400000 */
[----:B------:R-:W-:Y:S06]  /*0300*/  @!P0 EXIT ;  /* 0x000000000000894d */ /* 0x000fec0003800000 */
[----:B------:R-:W-:Y:S01]  /*0310*/  STG.E desc[UR4][R2.64], R7 ;  /* 0x0000000702007986 */ /* 0x000fe2000c101904 */
[----:B------:R-:W-:Y:S05]  /*0320*/  EXIT ;  /* 0x000000000000794d */ /* 0x000fea0003800000 */
.L_x_1:
[----:B------:R-:W-:-:S00]  /*0330*/  BRA `(.L_x_1) ;  /* 0xfffffffc00fc7947 */ /* 0x000fc0000383ffff */
[----:B------:R-:W-:-:S00]  /*0340*/  NOP ;  /* 0x0000000000007918 */ /* 0x000fc00000000000 */
        /* <DEDUP_REMOVED lines=11> */
.L_x_2:


//--------------------- .nv.global.init           --------------------------
	.section	.nv.global.init,"aw",@progbits
.nv.global.init:
	.type		_$_str,@object
	.size		_$_str,(_$_str_$_2 - _$_str)
_$_str:
        /*0000*/ 	.byte	0x5f, 0x5f, 0x43, 0x55, 0x44, 0x41, 0x5f, 0x46, 0x54, 0x5a, 0x00
	.type		_$_str_$_2,@object
	.size		_$_str_$_2,(.L_1 - _$_str_$_2)
_$_str_$_2:
        /*000b*/ 	.byte	0x5f, 0x5f, 0x43, 0x55, 0x44, 0x41, 0x5f, 0x50, 0x52, 0x45, 0x43, 0x5f, 0x53, 0x51, 0x52, 0x54
        /*001b*/ 	.byte	0x00
.L_1:


//--------------------- .nv.constant0.triton_per_fused_div_linalg_vector_norm_0 --------------------------
	.section	.nv.constant0.triton_per_fused_div_linalg_vector_norm_0,"a",@progbits
	.sectionflags	@""
	.align	4
.nv.constant0.triton_per_fused_div_linalg_vector_norm_0:
	.zero		544
